//
// Generated by NVIDIA NVVM Compiler
//
// Compiler Build ID: CL-36424714
// Cuda compilation tools, release 13.0, V13.0.88
// Based on NVVM 20.0.0
//

.version 9.0
.target sm_100
.address_size 64

	// .globl	_Z12Array_MaxMinPiS_S_i
// _ZZ12Array_MaxMinPiS_S_iE12sh_array_max has been demoted
// _ZZ12Array_MaxMinPiS_S_iE12sh_array_min has been demoted

.visible .entry _Z12Array_MaxMinPiS_S_i(
	.param .u64 .ptr .align 1 _Z12Array_MaxMinPiS_S_i_param_0,
	.param .u64 .ptr .align 1 _Z12Array_MaxMinPiS_S_i_param_1,
	.param .u64 .ptr .align 1 _Z12Array_MaxMinPiS_S_i_param_2,
	.param .u32 _Z12Array_MaxMinPiS_S_i_param_3
)
{
	.reg .pred 	%p<33>;
	.reg .b32 	%r<94>;
	.reg .b64 	%rd<12>;
	// demoted variable
	.shared .align 4 .b8 _ZZ12Array_MaxMinPiS_S_iE12sh_array_max[4096];
	// demoted variable
	.shared .align 4 .b8 _ZZ12Array_MaxMinPiS_S_iE12sh_array_min[4096];
	ld.param.u64 	%rd1, [_Z12Array_MaxMinPiS_S_i_param_0];
	ld.param.u64 	%rd2, [_Z12Array_MaxMinPiS_S_i_param_1];
	ld.param.u64 	%rd3, [_Z12Array_MaxMinPiS_S_i_param_2];
	ld.param.u32 	%r6, [_Z12Array_MaxMinPiS_S_i_param_3];
	mov.u32 	%r1, %ctaid.x;
	mov.u32 	%r7, %ntid.x;
	mov.u32 	%r2, %tid.x;
	mad.lo.s32 	%r3, %r1, %r7, %r2;
	setp.ge.s32 	%p1, %r3, %r6;
	shl.b32 	%r8, %r2, 2;
	mov.u32 	%r9, _ZZ12Array_MaxMinPiS_S_iE12sh_array_max;
	add.s32 	%r4, %r9, %r8;
	mov.u32 	%r10, _ZZ12Array_MaxMinPiS_S_iE12sh_array_min;
	add.s32 	%r5, %r10, %r8;
	@%p1 bra 	$L__BB0_2;
	cvta.to.global.u64 	%rd4, %rd3;
	mul.wide.s32 	%rd5, %r3, 4;
	add.s64 	%rd6, %rd4, %rd5;
	ld.global.u32 	%r11, [%rd6];
	st.shared.u32 	[%r4], %r11;
	st.shared.u32 	[%r5], %r11;
$L__BB0_2:
	bar.sync 	0;
	bar.sync 	0;
	add.s32 	%r12, %r3, 512;
	max.s32 	%r13, %r3, %r12;
	setp.ge.s32 	%p2, %r13, %r6;
	setp.gt.u32 	%p3, %r2, 511;
	or.pred  	%p4, %p3, %p2;
	@%p4 bra 	$L__BB0_4;
	ld.shared.u32 	%r14, [%r4];
	ld.shared.u32 	%r15, [%r4+2048];
	max.s32 	%r16, %r14, %r15;
	st.shared.u32 	[%r4], %r16;
	ld.shared.u32 	%r17, [%r5];
	ld.shared.u32 	%r18, [%r5+2048];
	min.s32 	%r19, %r17, %r18;
	st.shared.u32 	[%r5], %r19;
$L__BB0_4:
	bar.sync 	0;
	add.s32 	%r20, %r3, 256;
	setp.gt.u32 	%p5, %r2, 255;
	max.s32 	%r21, %r20, %r3;
	setp.ge.s32 	%p6, %r21, %r6;
	or.pred  	%p7, %p6, %p5;
	@%p7 bra 	$L__BB0_6;
	ld.shared.u32 	%r22, [%r4];
	ld.shared.u32 	%r23, [%r4+1024];
	max.s32 	%r24, %r22, %r23;
	st.shared.u32 	[%r4], %r24;
	ld.shared.u32 	%r25, [%r5];
	ld.shared.u32 	%r26, [%r5+1024];
	min.s32 	%r27, %r25, %r26;
	st.shared.u32 	[%r5], %r27;
$L__BB0_6:
	bar.sync 	0;
	add.s32 	%r28, %r3, 128;
	setp.gt.u32 	%p8, %r2, 127;
	max.s32 	%r29, %r28, %r3;
	setp.ge.s32 	%p9, %r29, %r6;
	or.pred  	%p10, %p9, %p8;
	@%p10 bra 	$L__BB0_8;
	ld.shared.u32 	%r30, [%r4];
	ld.shared.u32 	%r31, [%r4+512];
	max.s32 	%r32, %r30, %r31;
	st.shared.u32 	[%r4], %r32;
	ld.shared.u32 	%r33, [%r5];
	ld.shared.u32 	%r34, [%r5+512];
	min.s32 	%r35, %r33, %r34;
	st.shared.u32 	[%r5], %r35;
$L__BB0_8:
	bar.sync 	0;
	add.s32 	%r36, %r3, 64;
	setp.gt.u32 	%p11, %r2, 63;
	max.s32 	%r37, %r36, %r3;
	setp.ge.s32 	%p12, %r37, %r6;
	or.pred  	%p13, %p12, %p11;
	@%p13 bra 	$L__BB0_10;
	ld.shared.u32 	%r38, [%r4];
	ld.shared.u32 	%r39, [%r4+256];
	max.s32 	%r40, %r38, %r39;
	st.shared.u32 	[%r4], %r40;
	ld.shared.u32 	%r41, [%r5];
	ld.shared.u32 	%r42, [%r5+256];
	min.s32 	%r43, %r41, %r42;
	st.shared.u32 	[%r5], %r43;
$L__BB0_10:
	bar.sync 	0;
	add.s32 	%r44, %r3, 32;
	setp.gt.u32 	%p14, %r2, 31;
	max.s32 	%r45, %r44, %r3;
	setp.ge.s32 	%p15, %r45, %r6;
	or.pred  	%p16, %p15, %p14;
	@%p16 bra 	$L__BB0_12;
	ld.shared.u32 	%r46, [%r4];
	ld.shared.u32 	%r47, [%r4+128];
	max.s32 	%r48, %r46, %r47;
	st.shared.u32 	[%r4], %r48;
	ld.shared.u32 	%r49, [%r5];
	ld.shared.u32 	%r50, [%r5+128];
	min.s32 	%r51, %r49, %r50;
	st.shared.u32 	[%r5], %r51;
$L__BB0_12:
	bar.sync 	0;
	add.s32 	%r52, %r3, 16;
	setp.gt.u32 	%p17, %r2, 15;
	max.s32 	%r53, %r52, %r3;
	setp.ge.s32 	%p18, %r53, %r6;
	or.pred  	%p19, %p18, %p17;
	@%p19 bra 	$L__BB0_14;
	ld.shared.u32 	%r54, [%r4];
	ld.shared.u32 	%r55, [%r4+64];
	max.s32 	%r56, %r54, %r55;
	st.shared.u32 	[%r4], %r56;
	ld.shared.u32 	%r57, [%r5];
	ld.shared.u32 	%r58, [%r5+64];
	min.s32 	%r59, %r57, %r58;
	st.shared.u32 	[%r5], %r59;
$L__BB0_14:
	bar.sync 	0;
	add.s32 	%r60, %r3, 8;
	setp.gt.u32 	%p20, %r2, 7;
	max.s32 	%r61, %r60, %r3;
	setp.ge.s32 	%p21, %r61, %r6;
	or.pred  	%p22, %p21, %p20;
	@%p22 bra 	$L__BB0_16;
	ld.shared.u32 	%r62, [%r4];
	ld.shared.u32 	%r63, [%r4+32];
	max.s32 	%r64, %r62, %r63;
	st.shared.u32 	[%r4], %r64;
	ld.shared.u32 	%r65, [%r5];
	ld.shared.u32 	%r66, [%r5+32];
	min.s32 	%r67, %r65, %r66;
	st.shared.u32 	[%r5], %r67;
$L__BB0_16:
	bar.sync 	0;
	add.s32 	%r68, %r3, 4;
	setp.gt.u32 	%p23, %r2, 3;
	max.s32 	%r69, %r68, %r3;
	setp.ge.s32 	%p24, %r69, %r6;
	or.pred  	%p25, %p24, %p23;
	@%p25 bra 	$L__BB0_18;
	ld.shared.u32 	%r70, [%r4];
	ld.shared.u32 	%r71, [%r4+16];
	max.s32 	%r72, %r70, %r71;
	st.shared.u32 	[%r4], %r72;
	ld.shared.u32 	%r73, [%r5];
	ld.shared.u32 	%r74, [%r5+16];
	min.s32 	%r75, %r73, %r74;
	st.shared.u32 	[%r5], %r75;
$L__BB0_18:
	bar.sync 	0;
	add.s32 	%r76, %r3, 2;
	setp.gt.u32 	%p26, %r2, 1;
	max.s32 	%r77, %r76, %r3;
	setp.ge.s32 	%p27, %r77, %r6;
	or.pred  	%p28, %p27, %p26;
	@%p28 bra 	$L__BB0_20;
	ld.shared.u32 	%r78, [%r4];
	ld.shared.u32 	%r79, [%r4+8];
	max.s32 	%r80, %r78, %r79;
	st.shared.u32 	[%r4], %r80;
	ld.shared.u32 	%r81, [%r5];
	ld.shared.u32 	%r82, [%r5+8];
	min.s32 	%r83, %r81, %r82;
	st.shared.u32 	[%r5], %r83;
$L__BB0_20:
	bar.sync 	0;
	add.s32 	%r84, %r3, 1;
	max.s32 	%r85, %r3, %r84;
	setp.ge.s32 	%p29, %r85, %r6;
	setp.ne.s32 	%p30, %r2, 0;
	or.pred  	%p31, %p30, %p29;
	@%p31 bra 	$L__BB0_22;
	ld.shared.u32 	%r86, [%r4];
	ld.shared.u32 	%r87, [_ZZ12Array_MaxMinPiS_S_iE12sh_array_max+4];
	max.s32 	%r88, %r86, %r87;
	st.shared.u32 	[%r4], %r88;
	ld.shared.u32 	%r89, [%r5];
	ld.shared.u32 	%r90, [_ZZ12Array_MaxMinPiS_S_iE12sh_array_min+4];
	min.s32 	%r91, %r89, %r90;
	st.shared.u32 	[%r5], %r91;
$L__BB0_22:
	setp.ne.s32 	%p32, %r2, 0;
	bar.sync 	0;
	@%p32 bra 	$L__BB0_24;
	ld.shared.u32 	%r92, [_ZZ12Array_MaxMinPiS_S_iE12sh_array_max];
	cvta.to.global.u64 	%rd7, %rd1;
	mul.wide.u32 	%rd8, %r1, 4;
	add.s64 	%rd9, %rd7, %rd8;
	st.global.u32 	[%rd9], %r92;
	ld.shared.u32 	%r93, [_ZZ12Array_MaxMinPiS_S_iE12sh_array_min];
	cvta.to.global.u64 	%rd10, %rd2;
	add.s64 	%rd11, %rd10, %rd8;
	st.global.u32 	[%rd11], %r93;
$L__BB0_24:
	ret;

}


// ===== COMPILED SASS (sm_100) =====

	.target	sm_100

	.elftype	@"ET_EXEC"


//--------------------- .note.nv.tkinfo           --------------------------
	.section	.note.nv.tkinfo,"",@"SHT_NOTE"
	.sectionflags	@"SHF_NOTE_NV_TKINFO"
	.tkinfo
        /*0018*/ 	.word	0x00000002
        /*0030*/ 	.string	""
        /*0030*/ 	.string	"ptxas"
        /*0030*/ 	.string	"Cuda compilation tools, release 13.0, V13.0.88"
        /*0030*/ 	.string	"Build cuda_13.0.r13.0/compiler.36424714_0"
        /*0030*/ 	.string	"-arch sm_100 -m 64 "



//--------------------- .note.nv.cuinfo           --------------------------
	.section	.note.nv.cuinfo,"",@"SHT_NOTE"
	.sectionflags	@"SHF_NOTE_NV_CUINFO"
        /*0018*/ 	.short	0x0002
        /*001a*/ 	.short	0x0064
        /*001c*/ 	.short	0x0082
	.zero		2


//--------------------- .nv.info                  --------------------------
	.section	.nv.info,"",@"SHT_CUDA_INFO"
	.align	4


	//----- nvinfo : EIATTR_REGCOUNT
	.align		4
        /*0000*/ 	.byte	0x04, 0x2f
        /*0002*/ 	.short	(.L_1 - .L_0)
	.align		4
.L_0:
        /*0004*/ 	.word	index@(_Z12Array_MaxMinPiS_S_i)
        /*0008*/ 	.word	0x0000000d


	//----- nvinfo : EIATTR_FRAME_SIZE
	.align		4
.L_1:
        /*000c*/ 	.byte	0x04, 0x11
        /*000e*/ 	.short	(.L_3 - .L_2)
	.align		4
.L_2:
        /*0010*/ 	.word	index@(_Z12Array_MaxMinPiS_S_i)
        /*0014*/ 	.word	0x00000000


	//----- nvinfo : EIATTR_MIN_STACK_SIZE
	.align		4
.L_3:
        /*0018*/ 	.byte	0x04, 0x12
        /*001a*/ 	.short	(.L_5 - .L_4)
	.align		4
.L_4:
        /*001c*/ 	.word	index@(_Z12Array_MaxMinPiS_S_i)
        /*0020*/ 	.word	0x00000000
.L_5:


//--------------------- .nv.compat                --------------------------
	.section	.nv.compat,"",@"SHT_CUDA_COMPAT_INFO"
	.align	4
        /*0000*/ 	.byte	0x02, 0x09, 0x00, 0x00, 0x02, 0x02, 0x01, 0x00, 0x02, 0x05, 0x05, 0x00, 0x03, 0x07, 0x01, 0x01
        /*0010*/ 	.byte	0x02, 0x03, 0x00, 0x00, 0x02, 0x06, 0x01, 0x00, 0x04, 0x0b, 0x08, 0x00, 0x09, 0x00, 0x00, 0x00
        /*0020*/ 	.byte	0x00, 0x00, 0x00, 0x00


//--------------------- .nv.info._Z12Array_MaxMinPiS_S_i --------------------------
	.section	.nv.info._Z12Array_MaxMinPiS_S_i,"",@"SHT_CUDA_INFO"
	.sectionflags	@""
	.align	4


	//----- nvinfo : EIATTR_CUDA_API_VERSION
	.align		4
        /*0000*/ 	.byte	0x04, 0x37
        /*0002*/ 	.short	(.L_7 - .L_6)
.L_6:
        /*0004*/ 	.word	0x00000082


	//----- nvinfo : EIATTR_KPARAM_INFO
	.align		4
.L_7:
        /*0008*/ 	.byte	0x04, 0x17
        /*000a*/ 	.short	(.L_9 - .L_8)
.L_8:
        /*000c*/ 	.word	0x00000000
        /*0010*/ 	.short	0x0003
        /*0012*/ 	.short	0x0018
        /*0014*/ 	.byte	0x00, 0xf0, 0x11, 0x00


	//----- nvinfo : EIATTR_KPARAM_INFO
	.align		4
.L_9:
        /*0018*/ 	.byte	0x04, 0x17
        /*001a*/ 	.short	(.L_11 - .L_10)
.L_10:
        /*001c*/ 	.word	0x00000000
        /*0020*/ 	.short	0x0002
        /*0022*/ 	.short	0x0010
        /*0024*/ 	.byte	0x00, 0xf5, 0x21, 0x00


	//----- nvinfo : EIATTR_KPARAM_INFO
	.align		4
.L_11:
        /*0028*/ 	.byte	0x04, 0x17
        /*002a*/ 	.short	(.L_13 - .L_12)
.L_12:
        /*002c*/ 	.word	0x00000000
        /*0030*/ 	.short	0x0001
        /*0032*/ 	.short	0x0008
        /*0034*/ 	.byte	0x00, 0xf5, 0x21, 0x00


	//----- nvinfo : EIATTR_KPARAM_INFO
	.align		4
.L_13:
        /*0038*/ 	.byte	0x04, 0x17
        /*003a*/ 	.short	(.L_15 - .L_14)
.L_14:
        /*003c*/ 	.word	0x00000000
        /*0040*/ 	.short	0x0000
        /*0042*/ 	.short	0x0000
        /*0044*/ 	.byte	0x00, 0xf5, 0x21, 0x00


	//----- nvinfo : EIATTR_SPARSE_MMA_MASK
	.align		4
.L_15:
        /*0048*/ 	.byte	0x03, 0x50
        /*004a*/ 	.short	0x0000


	//----- nvinfo : EIATTR_MAXREG_COUNT
	.align		4
        /*004c*/ 	.byte	0x03, 0x1b
        /*004e*/ 	.short	0x00ff


	//----- nvinfo : EIATTR_NUM_BARRIERS
	.align		4
        /*0050*/ 	.byte	0x02, 0x4c
        /*0052*/ 	.byte	0x01
	.zero		1


	//----- nvinfo : EIATTR_MERCURY_ISA_VERSION
	.align		4
        /*0054*/ 	.byte	0x03, 0x5f
        /*0056*/ 	.short	0x0101


	//----- nvinfo : EIATTR_VRC_CTA_INIT_COUNT
	.align		4
        /*0058*/ 	.byte	0x02, 0x4a
	.zero		1
	.zero		1


	//----- nvinfo : EIATTR_EXIT_INSTR_OFFSETS
	.align		4
        /*005c*/ 	.byte	0x04, 0x1c
        /*005e*/ 	.short	(.L_17 - .L_16)


	//   ....[0]....
.L_16:
        /*0060*/ 	.word	0x000008f0


	//   ....[1]....
        /*0064*/ 	.word	0x00000980


	//----- nvinfo : EIATTR_CBANK_PARAM_SIZE
	.align		4
.L_17:
        /*0068*/ 	.byte	0x03, 0x19
        /*006a*/ 	.short	0x001c


	//----- nvinfo : EIATTR_PARAM_CBANK
	.align		4
        /*006c*/ 	.byte	0x04, 0x0a
        /*006e*/ 	.short	(.L_19 - .L_18)
	.align		4
.L_18:
        /*0070*/ 	.word	index@(.nv.constant0._Z12Array_MaxMinPiS_S_i)
        /*0074*/ 	.short	0x0380
        /*0076*/ 	.short	0x001c


	//----- nvinfo : EIATTR_SW_WAR
	.align		4
.L_19:
        /*0078*/ 	.byte	0x04, 0x36
        /*007a*/ 	.short	(.L_21 - .L_20)
.L_20:
        /*007c*/ 	.word	0x00000008
.L_21:


//--------------------- .nv.callgraph             --------------------------
	.section	.nv.callgraph,"",@"SHT_CUDA_CALLGRAPH"
	.align	4
	.sectionentsize	8
	.align		4
        /*0000*/ 	.word	0x00000000
	.align		4
        /*0004*/ 	.word	0xffffffff
	.align		4
        /*0008*/ 	.word	0x00000000
	.align		4
        /*000c*/ 	.word	0xfffffffe
	.align		4
        /*0010*/ 	.word	0x00000000
	.align		4
        /*0014*/ 	.word	0xfffffffd
	.align		4
        /*0018*/ 	.word	0x00000000
	.align		4
        /*001c*/ 	.word	0xfffffffc


//--------------------- .text._Z12Array_MaxMinPiS_S_i --------------------------
	.section	.text._Z12Array_MaxMinPiS_S_i,"ax",@progbits
	.align	128
        .global         _Z12Array_MaxMinPiS_S_i
        .type           _Z12Array_MaxMinPiS_S_i,@function
        .size           _Z12Array_MaxMinPiS_S_i,(.L_x_1 - _Z12Array_MaxMinPiS_S_i)
        .other          _Z12Array_MaxMinPiS_S_i,@"STO_CUDA_ENTRY STV_DEFAULT"
_Z12Array_MaxMinPiS_S_i:
.text._Z12Array_MaxMinPiS_S_i:
[----:B------:R-:W-:Y:S01]  /*0000*/  LDC R1, c[0x0][0x37c] ;  /* 0x0000df00ff017b82 */ /* 0x000fe20000000800 */
[----:B------:R-:W0:Y:S01]  /*0010*/  S2R R0, SR_CTAID.X ;  /* 0x0000000000007919 */ /* 0x000e220000002500 */
[----:B------:R-:W0:Y:S01]  /*0020*/  LDCU UR4, c[0x0][0x360] ;  /* 0x00006c00ff0477ac */ /* 0x000e220008000800 */
[----:B------:R-:W0:Y:S01]  /*0030*/  S2R R3, SR_TID.X ;  /* 0x0000000000037919 */ /* 0x000e220000002100 */
[----:B------:R-:W1:Y:S01]  /*0040*/  LDCU UR7, c[0x0][0x398] ;  /* 0x00007300ff0777ac */ /* 0x000e620008000800 */
[----:B------:R-:W2:Y:S01]  /*0050*/  LDCU.64 UR8, c[0x0][0x358] ;  /* 0x00006b00ff0877ac */ /* 0x000ea20008000a00 */
[----:B0-----:R-:W-:-:S05]  /*0060*/  IMAD R2, R0, UR4, R3 ;  /* 0x0000000400027c24 */ /* 0x001fca000f8e0203 */
[----:B-1----:R-:W-:-:S13]  /*0070*/  ISETP.GE.AND P1, PT, R2, UR7, PT ;  /* 0x0000000702007c0c */ /* 0x002fda000bf26270 */
[----:B------:R-:W0:Y:S02]  /*0080*/  @!P1 LDC.64 R6, c[0x0][0x390] ;  /* 0x0000e400ff069b82 */ /* 0x000e240000000a00 */
[----:B0-----:R-:W-:-:S06]  /*0090*/  @!P1 IMAD.WIDE R6, R2, 0x4, R6 ;  /* 0x0000000402069825 */ /* 0x001fcc00078e0206 */
[----:B--2---:R-:W2:Y:S01]  /*00a0*/  @!P1 LDG.E R6, desc[UR8][R6.64] ;  /* 0x0000000806069981 */ /* 0x004ea2000c1e1900 */
[----:B------:R-:W0:Y:S01]  /*00b0*/  S2UR UR6, SR_CgaCtaId ;  /* 0x00000000000679c3 */ /* 0x000e220000008800 */
[----:B------:R-:W-:Y:S01]  /*00c0*/  UMOV UR4, 0x400 ;  /* 0x0000040000047882 */ /* 0x000fe20000000000 */
[C-C-:B------:R-:W-:Y:S01]  /*00d0*/  VIADDMNMX R4, R2.reuse, 0x200, R2.reuse, !PT ;  /* 0x0000020002047846 */ /* 0x140fe20007800102 */
[----:B------:R-:W-:Y:S01]  /*00e0*/  UIADD3 UR5, UPT, UPT, UR4, 0x1000, URZ ;  /* 0x0000100004057890 */ /* 0x000fe2000fffe0ff */
[----:B------:R-:W-:Y:S02]  /*00f0*/  VIADDMNMX R9, R2, 0x100, R2, !PT ;  /* 0x0000010002097846 */ /* 0x000fe40007800102 */
[----:B------:R-:W-:-:S04]  /*0100*/  ISETP.GE.AND P0, PT, R4, UR7, PT ;  /* 0x0000000704007c0c */ /* 0x000fc8000bf06270 */
[----:B------:R-:W-:Y:S01]  /*0110*/  ISETP.GT.U32.OR P0, PT, R3, 0x1ff, P0 ;  /* 0x000001ff0300780c */ /* 0x000fe20000704470 */
[----:B0-----:R-:W-:Y:S02]  /*0120*/  ULEA UR4, UR6, UR4, 0x18 ;  /* 0x0000000406047291 */ /* 0x001fe4000f8ec0ff */
[----:B------:R-:W-:-:S04]  /*0130*/  ULEA UR5, UR6, UR5, 0x18 ;  /* 0x0000000506057291 */ /* 0x000fc8000f8ec0ff */
[C---:B------:R-:W-:Y:S02]  /*0140*/  LEA R5, R3.reuse, UR4, 0x2 ;  /* 0x0000000403057c11 */ /* 0x040fe4000f8e10ff */
[----:B------:R-:W-:-:S03]  /*0150*/  LEA R4, R3, UR5, 0x2 ;  /* 0x0000000503047c11 */ /* 0x000fc6000f8e10ff */
[----:B--2---:R-:W-:Y:S04]  /*0160*/  @!P1 STS [R5], R6 ;  /* 0x0000000605009388 */ /* 0x004fe80000000800 */
[----:B------:R-:W-:Y:S01]  /*0170*/  @!P1 STS [R4], R6 ;  /* 0x0000000604009388 */ /* 0x000fe20000000800 */
[----:B------:R-:W-:Y:S08]  /*0180*/  BAR.SYNC.DEFER_BLOCKING 0x0 ;  /* 0x0000000000007b1d */ /* 0x000ff00000010000 */
[----:B------:R-:W-:Y:S01]  /*0190*/  BAR.SYNC.DEFER_BLOCKING 0x0 ;  /* 0x0000000000007b1d */ /* 0x000fe20000010000 */
[----:B------:R-:W-:-:S04]  /*01a0*/  ISETP.GT.U32.AND P1, PT, R3, 0xff, PT ;  /* 0x000000ff0300780c */ /* 0x000fc80003f24070 */
[----:B------:R-:W-:Y:S01]  /*01b0*/  ISETP.GE.OR P1, PT, R9, UR7, P1 ;  /* 0x0000000709007c0c */ /* 0x000fe20008f26670 */
[----:B------:R-:W-:Y:S04]  /*01c0*/  @!P0 LDS R7, [R5] ;  /* 0x0000000005078984 */ /* 0x000fe80000000800 */
[----:B------:R-:W0:Y:S02]  /*01d0*/  @!P0 LDS R8, [R5+0x800] ;  /* 0x0008000005088984 */ /* 0x000e240000000800 */
[----:B0-----:R-:W-:-:S05]  /*01e0*/  @!P0 VIMNMX R8, PT, PT, R7, R8, !PT ;  /* 0x0000000807088248 */ /* 0x001fca0007fe0100 */
[----:B------:R-:W-:Y:S04]  /*01f0*/  @!P0 STS [R5], R8 ;  /* 0x0000000805008388 */ /* 0x000fe80000000800 */
[----:B------:R-:W-:Y:S04]  /*0200*/  @!P0 LDS R7, [R4] ;  /* 0x0000000004078984 */ /* 0x000fe80000000800 */
[----:B------:R-:W0:Y:S02]  /*0210*/  @!P0 LDS R10, [R4+0x800] ;  /* 0x00080000040a8984 */ /* 0x000e240000000800 */
[----:B0-----:R-:W-:-:S02]  /*0220*/  @!P0 VIMNMX R7, PT, PT, R7, R10, PT ;  /* 0x0000000a07078248 */ /* 0x001fc40003fe0100 */
[----:B------:R-:W-:-:S03]  /*0230*/  VIADDMNMX R10, R2, 0x80, R2, !PT ;  /* 0x00000080020a7846 */ /* 0x000fc60007800102 */
[----:B------:R-:W-:Y:S01]  /*0240*/  @!P0 STS [R4], R7 ;  /* 0x0000000704008388 */ /* 0x000fe20000000800 */
[----:B------:R-:W-:Y:S01]  /*0250*/  BAR.SYNC.DEFER_BLOCKING 0x0 ;  /* 0x0000000000007b1d */ /* 0x000fe20000010000 */
[----:B------:R-:W-:-:S04]  /*0260*/  ISETP.GT.U32.AND P0, PT, R3, 0x7f, PT ;  /* 0x0000007f0300780c */ /* 0x000fc80003f04070 */
[----:B------:R-:W-:Y:S02]  /*0270*/  ISETP.GE.OR P0, PT, R10, UR7, P0 ;  /* 0x000000070a007c0c */ /* 0x000fe40008706670 */
[----:B------:R-:W-:Y:S01]  /*0280*/  VIADDMNMX R10, R2, 0x40, R2, !PT ;  /* 0x00000040020a7846 */ /* 0x000fe20007800102 */
[----:B------:R-:W-:Y:S04]  /*0290*/  @!P1 LDS R6, [R5] ;  /* 0x0000000005069984 */ /* 0x000fe80000000800 */
[----:B------:R-:W0:Y:S02]  /*02a0*/  @!P1 LDS R9, [R5+0x400] ;  /* 0x0004000005099984 */ /* 0x000e240000000800 */
[----:B0-----:R-:W-:-:S05]  /*02b0*/  @!P1 VIMNMX R6, PT, PT, R6, R9, !PT ;  /* 0x0000000906069248 */ /* 0x001fca0007fe0100 */
[----:B------:R-:W-:Y:S04]  /*02c0*/  @!P1 STS [R5], R6 ;  /* 0x0000000605009388 */ /* 0x000fe80000000800 */
[----:B------:R-:W-:Y:S04]  /*02d0*/  @!P1 LDS R8, [R4] ;  /* 0x0000000004089984 */ /* 0x000fe80000000800 */
[----:B------:R-:W0:Y:S02]  /*02e0*/  @!P1 LDS R9, [R4+0x400] ;  /* 0x0004000004099984 */ /* 0x000e240000000800 */
[----:B0-----:R-:W-:-:S05]  /*02f0*/  @!P1 VIMNMX R9, PT, PT, R8, R9, PT ;  /* 0x0000000908099248 */ /* 0x001fca0003fe0100 */
        /* <DEDUP_REMOVED lines=52> */
[C-C-:B------:R-:W-:Y:S02]  /*0640*/  VIADDMNMX R10, R2.reuse, 0x2, R2.reuse, !PT ;  /* 0x00000002020a7846 */ /* 0x140fe40007800102 */
        /* <DEDUP_REMOVED lines=21> */
[----:B------:R-:W-:-:S04]  /*07a0*/  ISETP.GE.AND P1, PT, R2, UR7, PT ;  /* 0x0000000702007c0c */ /* 0x000fc8000bf26270 */
[----:B------:R-:W-:Y:S01]  /*07b0*/  ISETP.NE.OR P1, PT, R3, RZ, P1 ;  /* 0x000000ff0300720c */ /* 0x000fe20000f25670 */
        /* <DEDUP_REMOVED lines=9> */
[----:B------:R-:W-:-:S05]  /*0850*/  ISETP.NE.AND P0, PT, R3, RZ, PT ;  /* 0x000000ff0300720c */ /* 0x000fca0003f05270 */
[----:B------:R-:W-:Y:S04]  /*0860*/  @!P1 LDS R2, [R5] ;  /* 0x0000000005029984 */ /* 0x000fe80000000800 */
[----:B------:R-:W0:Y:S02]  /*0870*/  @!P1 LDS R9, [UR4+0x4] ;  /* 0x00000404ff099984 */ /* 0x000e240008000800 */
[----:B0-----:R-:W-:-:S05]  /*0880*/  @!P1 VIMNMX R2, PT, PT, R2, R9, !PT ;  /* 0x0000000902029248 */ /* 0x001fca0007fe0100 */
[----:B------:R-:W-:Y:S04]  /*0890*/  @!P1 STS [R5], R2 ;  /* 0x0000000205009388 */ /* 0x000fe80000000800 */
[----:B------:R-:W-:Y:S04]  /*08a0*/  @!P1 LDS R6, [R4] ;  /* 0x0000000004069984 */ /* 0x000fe80000000800 */
[----:B------:R-:W0:Y:S02]  /*08b0*/  @!P1 LDS R9, [UR4+0x1004] ;  /* 0x00100404ff099984 */ /* 0x000e240008000800 */
[----:B0-----:R-:W-:-:S05]  /*08c0*/  @!P1 VIMNMX R9, PT, PT, R6, R9, PT ;  /* 0x0000000906099248 */ /* 0x001fca0003fe0100 */
[----:B------:R0:W-:Y:S01]  /*08d0*/  @!P1 STS [R4], R9 ;  /* 0x0000000904009388 */ /* 0x0001e20000000800 */
[----:B------:R-:W-:Y:S06]  /*08e0*/  BAR.SYNC.DEFER_BLOCKING 0x0 ;  /* 0x0000000000007b1d */ /* 0x000fec0000010000 */
[----:B------:R-:W-:Y:S05]  /*08f0*/  @P0 EXIT ;  /* 0x000000000000094d */ /* 0x000fea0003800000 */
[----:B------:R-:W1:Y:S01]  /*0900*/  LDS R7, [UR4] ;  /* 0x00000004ff077984 */ /* 0x000e620008000800 */
[----:B------:R-:W2:Y:S03]  /*0910*/  LDC.64 R2, c[0x0][0x380] ;  /* 0x0000e000ff027b82 */ /* 0x000ea60000000a00 */
[----:B0-----:R-:W0:Y:S05]  /*0920*/  LDS R9, [UR4+0x1000] ;  /* 0x00100004ff097984 */ /* 0x001e2a0008000800 */
[----:B------:R-:W3:Y:S01]  /*0930*/  LDC.64 R4, c[0x0][0x388] ;  /* 0x0000e200ff047b82 */ /* 0x000ee20000000a00 */
[----:B--2---:R-:W-:-:S04]  /*0940*/  IMAD.WIDE.U32 R2, R0, 0x4, R2 ;  /* 0x0000000400027825 */ /* 0x004fc800078e0002 */
[----:B---3--:R-:W-:Y:S01]  /*0950*/  IMAD.WIDE.U32 R4, R0, 0x4, R4 ;  /* 0x0000000400047825 */ /* 0x008fe200078e0004 */
[----:B-1----:R-:W-:Y:S04]  /*0960*/  STG.E desc[UR8][R2.64], R7 ;  /* 0x0000000702007986 */ /* 0x002fe8000c101908 */
[----:B0-----:R-:W-:Y:S01]  /*0970*/  STG.E desc[UR8][R4.64], R9 ;  /* 0x0000000904007986 */ /* 0x001fe2000c101908 */
[----:B------:R-:W-:Y:S05]  /*0980*/  EXIT ;  /* 0x000000000000794d */ /* 0x000fea0003800000 */
.L_x_0:
[----:B------:R-:W-:-:S00]  /*0990*/  BRA `(.L_x_0) ;  /* 0xfffffffc00fc7947 */ /* 0x000fc0000383ffff */
[----:B------:R-:W-:-:S00]  /*09a0*/  NOP ;  /* 0x0000000000007918 */ /* 0x000fc00000000000 */
        /* <DEDUP_REMOVED lines=13> */
.L_x_1:


//--------------------- .nv.shared._Z12Array_MaxMinPiS_S_i --------------------------
	.section	.nv.shared._Z12Array_MaxMinPiS_S_i,"aw",@nobits
	.sectionflags	@""
	.align	4
.nv.shared._Z12Array_MaxMinPiS_S_i:
	.zero		9216


//--------------------- .nv.shared.reserved.0     --------------------------
	.section	.nv.shared.reserved.0,"aw",@nobits
	.weak		__nv_reservedSMEM_offset_0_alias
	.size		__nv_reservedSMEM_offset_0_alias, 0, 64
	.other		__nv_reservedSMEM_offset_0_alias,@"STO_CUDA_RESERVED_SHARED STV_DEFAULT"
__nv_reservedSMEM_offset_0_alias:
	.zero		0
	.zero		64


//--------------------- .nv.constant0._Z12Array_MaxMinPiS_S_i --------------------------
	.section	.nv.constant0._Z12Array_MaxMinPiS_S_i,"a",@progbits
	.sectionflags	@""
	.align	4
.nv.constant0._Z12Array_MaxMinPiS_S_i:
	.zero		924


//--------------------- SYMBOLS --------------------------

	.type		.nv.reservedSmem.offset0,@object
	.size		.nv.reservedSmem.offset0,0x4
	.type		.nv.reservedSmem.cap,@object
	.size		.nv.reservedSmem.cap,0x4
